	.headerflags	@"EF_CUDA_TEXMODE_UNIFIED EF_CUDA_64BIT_ADDRESS EF_CUDA_ACCELERATORS EF_CUDA_SM90 EF_CUDA_VIRTUAL_SM(EF_CUDA_SM90)"
	.elftype	@"ET_EXEC"


//--------------------- .nv.info                  --------------------------
	.section	.nv.info,"",@"SHT_CUDA_INFO"
	.align	4


	//----- nvinfo : EIATTR_REGCOUNT
	.align		4
        /*0000*/ 	.byte	0x04, 0x2f
        /*0002*/ 	.short	(.L_3 - .L_2)
	.align		4
.L_2:
        /*0004*/ 	.word	index@(triton_poi_fused__native_batch_norm_legit_no_training_relu_51)
        /*0008*/ 	.word	0x00000010


	//----- nvinfo : EIATTR_MIN_STACK_SIZE
	.align		4
.L_3:
        /*000c*/ 	.byte	0x04, 0x12
        /*000e*/ 	.short	(.L_5 - .L_4)
	.align		4
.L_4:
        /*0010*/ 	.word	index@(triton_poi_fused__native_batch_norm_legit_no_training_relu_51)
        /*0014*/ 	.word	0x00000000


	//----- nvinfo : EIATTR_FRAME_SIZE
	.align		4
.L_5:
        /*0018*/ 	.byte	0x04, 0x11
        /*001a*/ 	.short	(.L_7 - .L_6)
	.align		4
.L_6:
        /*001c*/ 	.word	index@(triton_poi_fused__native_batch_norm_legit_no_training_relu_51)
        /*0020*/ 	.word	0x00000000


	//----- nvinfo : EIATTR_MIN_STACK_SIZE
	.align		4
.L_7:
        /*0024*/ 	.byte	0x04, 0x12
        /*0026*/ 	.short	(.L_9 - .L_8)
	.align		4
.L_8:
        /*0028*/ 	.word	index@(triton_poi_fused__native_batch_norm_legit_no_training_relu_51)
        /*002c*/ 	.word	0x00000000
.L_9:


//--------------------- .nv.info.triton_poi_fused__native_batch_norm_legit_no_training_relu_51 --------------------------
	.section	.nv.info.triton_poi_fused__native_batch_norm_legit_no_training_relu_51,"",@"SHT_CUDA_INFO"
	.sectionflags	@""
	.align	4


	//----- nvinfo : EIATTR_CUDA_API_VERSION
	.align		4
        /*0000*/ 	.byte	0x04, 0x37
        /*0002*/ 	.short	(.L_11 - .L_10)
.L_10:
        /*0004*/ 	.word	0x0000007c


	//----- nvinfo : EIATTR_KPARAM_INFO
	.align		4
.L_11:
        /*0008*/ 	.byte	0x04, 0x17
        /*000a*/ 	.short	(.L_13 - .L_12)
.L_12:
        /*000c*/ 	.word	0x00000000
        /*0010*/ 	.short	0x0006
        /*0012*/ 	.short	0x0030
        /*0014*/ 	.byte	0x00, 0xf0, 0x11, 0x00


	//----- nvinfo : EIATTR_KPARAM_INFO
	.align		4
.L_13:
        /*0018*/ 	.byte	0x04, 0x17
        /*001a*/ 	.short	(.L_15 - .L_14)
.L_14:
        /*001c*/ 	.word	0x00000000
        /*0020*/ 	.short	0x0005
        /*0022*/ 	.short	0x0028
        /*0024*/ 	.byte	0x00, 0xf4, 0x21, 0x00


	//----- nvinfo : EIATTR_KPARAM_INFO
	.align		4
.L_15:
        /*0028*/ 	.byte	0x04, 0x17
        /*002a*/ 	.short	(.L_17 - .L_16)
.L_16:
        /*002c*/ 	.word	0x00000000
        /*0030*/ 	.short	0x0004
        /*0032*/ 	.short	0x0020
        /*0034*/ 	.byte	0x00, 0xf4, 0x21, 0x00


	//----- nvinfo : EIATTR_KPARAM_INFO
	.align		4
.L_17:
        /*0038*/ 	.byte	0x04, 0x17
        /*003a*/ 	.short	(.L_19 - .L_18)
.L_18:
        /*003c*/ 	.word	0x00000000
        /*0040*/ 	.short	0x0003
        /*0042*/ 	.short	0x0018
        /*0044*/ 	.byte	0x00, 0xf4, 0x21, 0x00


	//----- nvinfo : EIATTR_KPARAM_INFO
	.align		4
.L_19:
        /*0048*/ 	.byte	0x04, 0x17
        /*004a*/ 	.short	(.L_21 - .L_20)
.L_20:
        /*004c*/ 	.word	0x00000000
        /*0050*/ 	.short	0x0002
        /*0052*/ 	.short	0x0010
        /*0054*/ 	.byte	0x00, 0xf4, 0x21, 0x00


	//----- nvinfo : EIATTR_KPARAM_INFO
	.align		4
.L_21:
        /*0058*/ 	.byte	0x04, 0x17
        /*005a*/ 	.short	(.L_23 - .L_22)
.L_22:
        /*005c*/ 	.word	0x00000000
        /*0060*/ 	.short	0x0001
        /*0062*/ 	.short	0x0008
        /*0064*/ 	.byte	0x00, 0xf4, 0x21, 0x00


	//----- nvinfo : EIATTR_KPARAM_INFO
	.align		4
.L_23:
        /*0068*/ 	.byte	0x04, 0x17
        /*006a*/ 	.short	(.L_25 - .L_24)
.L_24:
        /*006c*/ 	.word	0x00000000
        /*0070*/ 	.short	0x0000
        /*0072*/ 	.short	0x0000
        /*0074*/ 	.byte	0x00, 0xf4, 0x21, 0x00


	//----- nvinfo : EIATTR_SPARSE_MMA_MASK
	.align		4
.L_25:
        /*0078*/ 	.byte	0x03, 0x50
        /*007a*/ 	.short	0x0000


	//----- nvinfo : EIATTR_MAXREG_COUNT
	.align		4
        /*007c*/ 	.byte	0x03, 0x1b
        /*007e*/ 	.short	0x00ff


	//----- nvinfo : EIATTR_EXIT_INSTR_OFFSETS
	.align		4
        /*0080*/ 	.byte	0x04, 0x1c
        /*0082*/ 	.short	(.L_27 - .L_26)


	//   ....[0]....
.L_26:
        /*0084*/ 	.word	0x00000300


	//----- nvinfo : EIATTR_REQNTID
	.align		4
.L_27:
        /*0088*/ 	.byte	0x04, 0x10
        /*008a*/ 	.short	(.L_29 - .L_28)
.L_28:
        /*008c*/ 	.word	0x00000080
        /*0090*/ 	.word	0x00000001
        /*0094*/ 	.word	0x00000001


	//----- nvinfo : EIATTR_CBANK_PARAM_SIZE
	.align		4
.L_29:
        /*0098*/ 	.byte	0x03, 0x19
        /*009a*/ 	.short	0x0034


	//----- nvinfo : EIATTR_PARAM_CBANK
	.align		4
        /*009c*/ 	.byte	0x04, 0x0a
        /*009e*/ 	.short	(.L_31 - .L_30)
	.align		4
.L_30:
        /*00a0*/ 	.word	index@(.nv.constant0.triton_poi_fused__native_batch_norm_legit_no_training_relu_51)
        /*00a4*/ 	.short	0x0210
        /*00a6*/ 	.short	0x0034


	//----- nvinfo : EIATTR_SW_WAR
	.align		4
.L_31:
        /*00a8*/ 	.byte	0x04, 0x36
        /*00aa*/ 	.short	(.L_33 - .L_32)
.L_32:
        /*00ac*/ 	.word	0x00000008
.L_33:


//--------------------- .nv.callgraph             --------------------------
	.section	.nv.callgraph,"",@"SHT_CUDA_CALLGRAPH"
	.align	4
	.sectionentsize	8
	.align		4
        /*0000*/ 	.word	0x00000000
	.align		4
        /*0004*/ 	.word	0xffffffff
	.align		4
        /*0008*/ 	.word	0x00000000
	.align		4
        /*000c*/ 	.word	0xfffffffe
	.align		4
        /*0010*/ 	.word	0x00000000
	.align		4
        /*0014*/ 	.word	0xfffffffd
	.align		4
        /*0018*/ 	.word	0x00000000
	.align		4
        /*001c*/ 	.word	0xfffffffc


//--------------------- .nv.constant4             --------------------------
	.section	.nv.constant4,"a",@progbits
	.align	8
	.align		8
.nv.constant4:
        /*0000*/ 	.dword	_$_str
	.align		8
        /*0008*/ 	.dword	_$_str_$_2


//--------------------- .text.triton_poi_fused__native_batch_norm_legit_no_training_relu_51 --------------------------
	.section	.text.triton_poi_fused__native_batch_norm_legit_no_training_relu_51,"ax",@progbits
	.align	128
        .global         triton_poi_fused__native_batch_norm_legit_no_training_relu_51
        .type           triton_poi_fused__native_batch_norm_legit_no_training_relu_51,@function
        .size           triton_poi_fused__native_batch_norm_legit_no_training_relu_51,(.L_x_1 - triton_poi_fused__native_batch_norm_legit_no_training_relu_51)
        .other          triton_poi_fused__native_batch_norm_legit_no_training_relu_51,@"STO_CUDA_ENTRY STV_DEFAULT"
triton_poi_fused__native_batch_norm_legit_no_training_relu_51:
.text.triton_poi_fused__native_batch_norm_legit_no_training_relu_51:
[----:B------:R-:W-:Y:S01]  /*0000*/  LDC R1, c[0x0][0x28] ;  /* 0x00000a00ff017b82 */ /* 0x000fe20000000800 */
[----:B------:R-:W1:Y:S07]  /*0010*/  S2R R0, SR_TID.X ;  /* 0x0000000000007919 */ /* 0x000e6e0000002100 */
[----:B------:R-:W2:Y:S01]  /*0020*/  LDC.64 R6, c[0x0][0x220] ;  /* 0x00008800ff067b82 */ /* 0x000ea20000000a00 */
[----:B------:R-:W-:Y:S01]  /*0030*/  ULDC.64 UR4, c[0x0][0x208] ;  /* 0x0000820000047ab9 */ /* 0x000fe20000000a00 */
[----:B------:R-:W3:Y:S06]  /*0040*/  S2R R3, SR_CTAID.X ;  /* 0x0000000000037919 */ /* 0x000eec0000002500 */
[----:B------:R-:W4:Y:S08]  /*0050*/  LDC.64 R8, c[0x0][0x228] ;  /* 0x00008a00ff087b82 */ /* 0x000f300000000a00 */
[----:B------:R-:W5:Y:S01]  /*0060*/  LDC.64 R10, c[0x0][0x230] ;  /* 0x00008c00ff0a7b82 */ /* 0x000f620000000a00 */
[----:B-1----:R-:W-:-:S02]  /*0070*/  LOP3.LUT R0, R0, 0x7f, RZ, 0xc0, !PT ;  /* 0x0000007f00007812 */ /* 0x002fc400078ec0ff */
[----:B---3--:R-:W-:Y:S02]  /*0080*/  SHF.R.S32.HI R2, RZ, 0x18, R3 ;  /* 0x00000018ff027819 */ /* 0x008fe40000011403 */
[----:B------:R-:W-:Y:S02]  /*0090*/  LEA R0, R3, R0, 0x7 ;  /* 0x0000000003007211 */ /* 0x000fe400078e38ff */
[----:B------:R-:W-:-:S04]  /*00a0*/  SGXT R3, R2, 0x1 ;  /* 0x000000010203781a */ /* 0x000fc80000000200 */
[----:B------:R-:W-:-:S04]  /*00b0*/  LEA.HI R3, R3, R0, RZ, 0x2 ;  /* 0x0000000003037211 */ /* 0x000fc800078f10ff */
[----:B------:R-:W-:-:S05]  /*00c0*/  SHF.R.S32.HI R3, RZ, 0x2, R3 ;  /* 0x00000002ff037819 */ /* 0x000fca0000011403 */
[----:B------:R-:W-:-:S05]  /*00d0*/  IMAD.HI R2, R3, 0x2aaaaaab, RZ ;  /* 0x2aaaaaab03027827 */ /* 0x000fca00078e02ff */
[----:B------:R-:W-:-:S04]  /*00e0*/  SHF.R.U32.HI R5, RZ, 0x1f, R2 ;  /* 0x0000001fff057819 */ /* 0x000fc80000011602 */
[----:B------:R-:W-:Y:S02]  /*00f0*/  LEA.HI R2, R2, R5, RZ, 0x19 ;  /* 0x0000000502027211 */ /* 0x000fe400078fc8ff */
[----:B------:R-:W1:Y:S03]  /*0100*/  LDC.64 R4, c[0x0][0x218] ;  /* 0x00008600ff047b82 */ /* 0x000e660000000a00 */
[----:B------:R-:W-:-:S04]  /*0110*/  IMAD R13, R2, -0x300, R3 ;  /* 0xfffffd00020d7824 */ /* 0x000fc800078e0203 */
[C---:B--2---:R-:W-:Y:S01]  /*0120*/  IMAD.WIDE R6, R13.reuse, 0x4, R6 ;  /* 0x000000040d067825 */ /* 0x044fe200078e0206 */
[----:B------:R-:W2:Y:S05]  /*0130*/  LDC.64 R2, c[0x0][0x210] ;  /* 0x00008400ff027b82 */ /* 0x000eaa0000000a00 */
[----:B------:R-:W3:Y:S01]  /*0140*/  LDG.E.EL R6, desc[UR4][R6.64] ;  /* 0x0000000406067981 */ /* 0x000ee2000c2e1900 */
[----:B----4-:R-:W-:-:S04]  /*0150*/  IMAD.WIDE R8, R13, 0x4, R8 ;  /* 0x000000040d087825 */ /* 0x010fc800078e0208 */
[C---:B-----5:R-:W-:Y:S02]  /*0160*/  IMAD.WIDE R10, R13.reuse, 0x4, R10 ;  /* 0x000000040d0a7825 */ /* 0x060fe400078e020a */
[----:B------:R-:W4:Y:S02]  /*0170*/  LDG.E.EL R8, desc[UR4][R8.64] ;  /* 0x0000000408087981 */ /* 0x000f24000c2e1900 */
[----:B-1----:R-:W-:Y:S02]  /*0180*/  IMAD.WIDE R4, R13, 0x4, R4 ;  /* 0x000000040d047825 */ /* 0x002fe400078e0204 */
[----:B------:R-:W4:Y:S04]  /*0190*/  LDG.E.EL R11, desc[UR4][R10.64] ;  /* 0x000000040a0b7981 */ /* 0x000f28000c2e1900 */
[----:B------:R1:W5:Y:S01]  /*01a0*/  LDG.E.EL R5, desc[UR4][R4.64] ;  /* 0x0000000404057981 */ /* 0x000362000c2e1900 */
[----:B--2---:R-:W-:-:S05]  /*01b0*/  IMAD.WIDE R2, R0, 0x4, R2 ;  /* 0x0000000400027825 */ /* 0x004fca00078e0202 */
[----:B------:R2:W5:Y:S01]  /*01c0*/  LDG.E R12, desc[UR4][R2.64] ;  /* 0x00000004020c7981 */ /* 0x000562000c1e1900 */
[----:B-1----:R-:W-:Y:S01]  /*01d0*/  HFMA2.MMA R4, -RZ, RZ, 1.625, 0 ;  /* 0x3e800000ff047435 */ /* 0x002fe200000001ff */
[----:B--2---:R-:W1:Y:S02]  /*01e0*/  LDC.64 R2, c[0x0][0x238] ;  /* 0x00008e00ff027b82 */ /* 0x004e640000000a00 */
[----:B-1----:R-:W-:-:S04]  /*01f0*/  IMAD.WIDE R2, R0, 0x4, R2 ;  /* 0x0000000400027825 */ /* 0x002fc800078e0202 */
[----:B---3--:R-:W-:-:S04]  /*0200*/  FADD R6, R6, 0.0010000000474974513054 ;  /* 0x3a83126f06067421 */ /* 0x008fc80000000000 */
[----:B------:R-:W1:Y:S02]  /*0210*/  MUFU.SQRT R7, R6 ;  /* 0x0000000600077308 */ /* 0x000e640000002000 */
[C---:B-1----:R-:W-:Y:S02]  /*0220*/  FSETP.GT.AND P0, PT, R7.reuse, 8.50705917302346158658e+37, PT ;  /* 0x7e8000000700780b */ /* 0x042fe40003f04000 */
[----:B------:R-:W-:-:S11]  /*0230*/  FSETP.GEU.AND P1, PT, R7, 1.175494350822287508e-38, PT ;  /* 0x008000000700780b */ /* 0x000fd60003f2e000 */
[----:B------:R-:W-:-:S04]  /*0240*/  @P0 FMUL R7, R7, 0.25 ;  /* 0x3e80000007070820 */ /* 0x000fc80000400000 */
[----:B------:R-:W-:-:S06]  /*0250*/  @!P1 FMUL R7, R7, 16777216 ;  /* 0x4b80000007079820 */ /* 0x000fcc0000400000 */
[----:B------:R-:W1:Y:S01]  /*0260*/  MUFU.RCP R7, R7 ;  /* 0x0000000700077308 */ /* 0x000e620000001000 */
[----:B------:R-:W-:Y:S01]  /*0270*/  FSEL R4, R4, 1, P0 ;  /* 0x3f80000004047808 */ /* 0x000fe20000000000 */
[----:B-----5:R-:W-:-:S04]  /*0280*/  FADD R5, R12, -R5 ;  /* 0x800000050c057221 */ /* 0x020fc80000000000 */
[----:B------:R-:W-:-:S04]  /*0290*/  @!P1 FMUL R4, R4, 16777216 ;  /* 0x4b80000004049820 */ /* 0x000fc80000400000 */
[----:B-1----:R-:W-:-:S04]  /*02a0*/  FMUL R4, R7, R4 ;  /* 0x0000000407047220 */ /* 0x002fc80000400000 */
[----:B------:R-:W-:-:S04]  /*02b0*/  FMUL R4, R5, R4 ;  /* 0x0000000405047220 */ /* 0x000fc80000400000 */
[----:B----4-:R-:W-:-:S05]  /*02c0*/  FFMA R4, R8, R4, R11 ;  /* 0x0000000408047223 */ /* 0x010fca000000000b */
[----:B------:R-:W-:-:S04]  /*02d0*/  FSETP.GEU.AND P0, PT, R4, RZ, PT ;  /* 0x000000ff0400720b */ /* 0x000fc80003f0e000 */
[----:B------:R-:W-:-:S05]  /*02e0*/  FSEL R5, R4, RZ, P0 ;  /* 0x000000ff04057208 */ /* 0x000fca0000000000 */
[----:B------:R-:W-:Y:S01]  /*02f0*/  STG.E desc[UR4][R2.64], R5 ;  /* 0x0000000502007986 */ /* 0x000fe2000c101904 */
[----:B------:R-:W-:Y:S05]  /*0300*/  EXIT ;  /* 0x000000000000794d */ /* 0x000fea0003800000 */
.L_x_0:
[----:B------:R-:W-:-:S00]  /*0310*/  BRA `(.L_x_0) ;  /* 0xfffffffc00fc7947 */ /* 0x000fc0000383ffff */
[----:B------:R-:W-:-:S00]  /*0320*/  NOP ;  /* 0x0000000000007918 */ /* 0x000fc00000000000 */
        /* <DEDUP_REMOVED lines=13> */
.L_x_1:


//--------------------- .nv.global.init           --------------------------
	.section	.nv.global.init,"aw",@progbits
.nv.global.init:
	.type		_$_str,@object
	.size		_$_str,(_$_str_$_2 - _$_str)
_$_str:
        /*0000*/ 	.byte	0x5f, 0x5f, 0x43, 0x55, 0x44, 0x41, 0x5f, 0x46, 0x54, 0x5a, 0x00
	.type		_$_str_$_2,@object
	.size		_$_str_$_2,(.L_1 - _$_str_$_2)
_$_str_$_2:
        /*000b*/ 	.byte	0x5f, 0x5f, 0x43, 0x55, 0x44, 0x41, 0x5f, 0x50, 0x52, 0x45, 0x43, 0x5f, 0x53, 0x51, 0x52, 0x54
        /*001b*/ 	.byte	0x00
.L_1:


//--------------------- .nv.constant0.triton_poi_fused__native_batch_norm_legit_no_training_relu_51 --------------------------
	.section	.nv.constant0.triton_poi_fused__native_batch_norm_legit_no_training_relu_51,"a",@progbits
	.sectionflags	@""
	.align	4
.nv.constant0.triton_poi_fused__native_batch_norm_legit_no_training_relu_51:
	.zero		580
